	.headerflags	@"EF_CUDA_TEXMODE_UNIFIED EF_CUDA_64BIT_ADDRESS EF_CUDA_ACCELERATORS EF_CUDA_SM90 EF_CUDA_VIRTUAL_SM(EF_CUDA_SM90)"
	.elftype	@"ET_EXEC"


//--------------------- .nv.info                  --------------------------
	.section	.nv.info,"",@"SHT_CUDA_INFO"
	.align	4


	//----- nvinfo : EIATTR_REGCOUNT
	.align		4
        /*0000*/ 	.byte	0x04, 0x2f
        /*0002*/ 	.short	(.L_3 - .L_2)
	.align		4
.L_2:
        /*0004*/ 	.word	index@(triton_poi_fused__native_batch_norm_legit_no_training_relu_21)
        /*0008*/ 	.word	0x00000016


	//----- nvinfo : EIATTR_MIN_STACK_SIZE
	.align		4
.L_3:
        /*000c*/ 	.byte	0x04, 0x12
        /*000e*/ 	.short	(.L_5 - .L_4)
	.align		4
.L_4:
        /*0010*/ 	.word	index@(triton_poi_fused__native_batch_norm_legit_no_training_relu_21)
        /*0014*/ 	.word	0x00000000


	//----- nvinfo : EIATTR_FRAME_SIZE
	.align		4
.L_5:
        /*0018*/ 	.byte	0x04, 0x11
        /*001a*/ 	.short	(.L_7 - .L_6)
	.align		4
.L_6:
        /*001c*/ 	.word	index@(triton_poi_fused__native_batch_norm_legit_no_training_relu_21)
        /*0020*/ 	.word	0x00000000


	//----- nvinfo : EIATTR_MIN_STACK_SIZE
	.align		4
.L_7:
        /*0024*/ 	.byte	0x04, 0x12
        /*0026*/ 	.short	(.L_9 - .L_8)
	.align		4
.L_8:
        /*0028*/ 	.word	index@(triton_poi_fused__native_batch_norm_legit_no_training_relu_21)
        /*002c*/ 	.word	0x00000000
.L_9:


//--------------------- .nv.info.triton_poi_fused__native_batch_norm_legit_no_training_relu_21 --------------------------
	.section	.nv.info.triton_poi_fused__native_batch_norm_legit_no_training_relu_21,"",@"SHT_CUDA_INFO"
	.sectionflags	@""
	.align	4


	//----- nvinfo : EIATTR_CUDA_API_VERSION
	.align		4
        /*0000*/ 	.byte	0x04, 0x37
        /*0002*/ 	.short	(.L_11 - .L_10)
.L_10:
        /*0004*/ 	.word	0x0000007c


	//----- nvinfo : EIATTR_KPARAM_INFO
	.align		4
.L_11:
        /*0008*/ 	.byte	0x04, 0x17
        /*000a*/ 	.short	(.L_13 - .L_12)
.L_12:
        /*000c*/ 	.word	0x00000000
        /*0010*/ 	.short	0x0006
        /*0012*/ 	.short	0x0030
        /*0014*/ 	.byte	0x00, 0xf0, 0x11, 0x00


	//----- nvinfo : EIATTR_KPARAM_INFO
	.align		4
.L_13:
        /*0018*/ 	.byte	0x04, 0x17
        /*001a*/ 	.short	(.L_15 - .L_14)
.L_14:
        /*001c*/ 	.word	0x00000000
        /*0020*/ 	.short	0x0005
        /*0022*/ 	.short	0x0028
        /*0024*/ 	.byte	0x00, 0xf4, 0x21, 0x00


	//----- nvinfo : EIATTR_KPARAM_INFO
	.align		4
.L_15:
        /*0028*/ 	.byte	0x04, 0x17
        /*002a*/ 	.short	(.L_17 - .L_16)
.L_16:
        /*002c*/ 	.word	0x00000000
        /*0030*/ 	.short	0x0004
        /*0032*/ 	.short	0x0020
        /*0034*/ 	.byte	0x00, 0xf4, 0x21, 0x00


	//----- nvinfo : EIATTR_KPARAM_INFO
	.align		4
.L_17:
        /*0038*/ 	.byte	0x04, 0x17
        /*003a*/ 	.short	(.L_19 - .L_18)
.L_18:
        /*003c*/ 	.word	0x00000000
        /*0040*/ 	.short	0x0003
        /*0042*/ 	.short	0x0018
        /*0044*/ 	.byte	0x00, 0xf4, 0x21, 0x00


	//----- nvinfo : EIATTR_KPARAM_INFO
	.align		4
.L_19:
        /*0048*/ 	.byte	0x04, 0x17
        /*004a*/ 	.short	(.L_21 - .L_20)
.L_20:
        /*004c*/ 	.word	0x00000000
        /*0050*/ 	.short	0x0002
        /*0052*/ 	.short	0x0010
        /*0054*/ 	.byte	0x00, 0xf4, 0x21, 0x00


	//----- nvinfo : EIATTR_KPARAM_INFO
	.align		4
.L_21:
        /*0058*/ 	.byte	0x04, 0x17
        /*005a*/ 	.short	(.L_23 - .L_22)
.L_22:
        /*005c*/ 	.word	0x00000000
        /*0060*/ 	.short	0x0001
        /*0062*/ 	.short	0x0008
        /*0064*/ 	.byte	0x00, 0xf4, 0x21, 0x00


	//----- nvinfo : EIATTR_KPARAM_INFO
	.align		4
.L_23:
        /*0068*/ 	.byte	0x04, 0x17
        /*006a*/ 	.short	(.L_25 - .L_24)
.L_24:
        /*006c*/ 	.word	0x00000000
        /*0070*/ 	.short	0x0000
        /*0072*/ 	.short	0x0000
        /*0074*/ 	.byte	0x00, 0xf4, 0x21, 0x00


	//----- nvinfo : EIATTR_SPARSE_MMA_MASK
	.align		4
.L_25:
        /*0078*/ 	.byte	0x03, 0x50
        /*007a*/ 	.short	0x0000


	//----- nvinfo : EIATTR_MAXREG_COUNT
	.align		4
        /*007c*/ 	.byte	0x03, 0x1b
        /*007e*/ 	.short	0x00ff


	//----- nvinfo : EIATTR_EXIT_INSTR_OFFSETS
	.align		4
        /*0080*/ 	.byte	0x04, 0x1c
        /*0082*/ 	.short	(.L_27 - .L_26)


	//   ....[0]....
.L_26:
        /*0084*/ 	.word	0x00000490


	//   ....[1]....
        /*0088*/ 	.word	0x000004b0


	//----- nvinfo : EIATTR_REQNTID
	.align		4
.L_27:
        /*008c*/ 	.byte	0x04, 0x10
        /*008e*/ 	.short	(.L_29 - .L_28)
.L_28:
        /*0090*/ 	.word	0x00000080
        /*0094*/ 	.word	0x00000001
        /*0098*/ 	.word	0x00000001


	//----- nvinfo : EIATTR_CBANK_PARAM_SIZE
	.align		4
.L_29:
        /*009c*/ 	.byte	0x03, 0x19
        /*009e*/ 	.short	0x0034


	//----- nvinfo : EIATTR_PARAM_CBANK
	.align		4
        /*00a0*/ 	.byte	0x04, 0x0a
        /*00a2*/ 	.short	(.L_31 - .L_30)
	.align		4
.L_30:
        /*00a4*/ 	.word	index@(.nv.constant0.triton_poi_fused__native_batch_norm_legit_no_training_relu_21)
        /*00a8*/ 	.short	0x0210
        /*00aa*/ 	.short	0x0034


	//----- nvinfo : EIATTR_SW_WAR
	.align		4
.L_31:
        /*00ac*/ 	.byte	0x04, 0x36
        /*00ae*/ 	.short	(.L_33 - .L_32)
.L_32:
        /*00b0*/ 	.word	0x00000008
.L_33:


//--------------------- .nv.callgraph             --------------------------
	.section	.nv.callgraph,"",@"SHT_CUDA_CALLGRAPH"
	.align	4
	.sectionentsize	8
	.align		4
        /*0000*/ 	.word	0x00000000
	.align		4
        /*0004*/ 	.word	0xffffffff
	.align		4
        /*0008*/ 	.word	0x00000000
	.align		4
        /*000c*/ 	.word	0xfffffffe
	.align		4
        /*0010*/ 	.word	0x00000000
	.align		4
        /*0014*/ 	.word	0xfffffffd
	.align		4
        /*0018*/ 	.word	0x00000000
	.align		4
        /*001c*/ 	.word	0xfffffffc


//--------------------- .nv.constant4             --------------------------
	.section	.nv.constant4,"a",@progbits
	.align	8
	.align		8
.nv.constant4:
        /*0000*/ 	.dword	_$_str
	.align		8
        /*0008*/ 	.dword	_$_str_$_2


//--------------------- .text.triton_poi_fused__native_batch_norm_legit_no_training_relu_21 --------------------------
	.section	.text.triton_poi_fused__native_batch_norm_legit_no_training_relu_21,"ax",@progbits
	.align	128
        .global         triton_poi_fused__native_batch_norm_legit_no_training_relu_21
        .type           triton_poi_fused__native_batch_norm_legit_no_training_relu_21,@function
        .size           triton_poi_fused__native_batch_norm_legit_no_training_relu_21,(.L_x_1 - triton_poi_fused__native_batch_norm_legit_no_training_relu_21)
        .other          triton_poi_fused__native_batch_norm_legit_no_training_relu_21,@"STO_CUDA_ENTRY STV_DEFAULT"
triton_poi_fused__native_batch_norm_legit_no_training_relu_21:
.text.triton_poi_fused__native_batch_norm_legit_no_training_relu_21:
[----:B------:R-:W0:Y:S01]  /*0000*/  LDC R1, c[0x0][0x28] ;  /* 0x00000a00ff017b82 */ /* 0x000e220000000800 */
[----:B------:R-:W1:Y:S07]  /*0010*/  S2R R0, SR_TID.X ;  /* 0x0000000000007919 */ /* 0x000e6e0000002100 */
[----:B------:R-:W2:Y:S01]  /*0020*/  LDC.64 R8, c[0x0][0x220] ;  /* 0x00008800ff087b82 */ /* 0x000ea20000000a00 */
[----:B------:R-:W-:Y:S01]  /*0030*/  ULDC.64 UR4, c[0x0][0x208] ;  /* 0x0000820000047ab9 */ /* 0x000fe20000000a00 */
[----:B------:R-:W3:Y:S06]  /*0040*/  S2R R5, SR_CTAID.X ;  /* 0x0000000000057919 */ /* 0x000eec0000002500 */
[----:B------:R-:W4:Y:S08]  /*0050*/  LDC.64 R14, c[0x0][0x218] ;  /* 0x00008600ff0e7b82 */ /* 0x000f300000000a00 */
[----:B------:R-:W5:Y:S08]  /*0060*/  LDC.64 R12, c[0x0][0x210] ;  /* 0x00008400ff0c7b82 */ /* 0x000f700000000a00 */
[----:B------:R-:W4:Y:S01]  /*0070*/  LDC.64 R16, c[0x0][0x228] ;  /* 0x00008a00ff107b82 */ /* 0x000f220000000a00 */
[----:B-1----:R-:W-:-:S07]  /*0080*/  SHF.L.U32 R0, R0, 0x1, RZ ;  /* 0x0000000100007819 */ /* 0x002fce00000006ff */
[----:B------:R-:W1:Y:S01]  /*0090*/  LDC.64 R18, c[0x0][0x230] ;  /* 0x00008c00ff127b82 */ /* 0x000e620000000a00 */
[----:B---3--:R-:W-:Y:S02]  /*00a0*/  SHF.R.S32.HI R3, RZ, 0x17, R5 ;  /* 0x00000017ff037819 */ /* 0x008fe40000011405 */
[----:B------:R-:W-:Y:S02]  /*00b0*/  LOP3.LUT R0, R0, 0xfe, RZ, 0xc0, !PT ;  /* 0x000000fe00007812 */ /* 0x000fe400078ec0ff */
[----:B------:R-:W-:Y:S02]  /*00c0*/  SGXT R3, R3, 0x1 ;  /* 0x000000010303781a */ /* 0x000fe40000000200 */
[----:B------:R-:W-:-:S04]  /*00d0*/  LEA R0, R5, R0, 0x8 ;  /* 0x0000000005007211 */ /* 0x000fc800078e40ff */
[----:B------:R-:W-:Y:S02]  /*00e0*/  LEA.HI R3, R3, R0, RZ, 0x4 ;  /* 0x0000000003037211 */ /* 0x000fe400078f20ff */
[----:B------:R-:W-:Y:S02]  /*00f0*/  ISETP.GE.AND P0, PT, R0, 0x2400, PT ;  /* 0x000024000000780c */ /* 0x000fe40003f06270 */
[----:B------:R-:W-:-:S05]  /*0100*/  SHF.R.S32.HI R3, RZ, 0x4, R3 ;  /* 0x00000004ff037819 */ /* 0x000fca0000011403 */
[----:B------:R-:W-:-:S05]  /*0110*/  IMAD.HI R2, R3, 0x38e38e39, RZ ;  /* 0x38e38e3903027827 */ /* 0x000fca00078e02ff */
[----:B------:R-:W-:-:S04]  /*0120*/  SHF.R.U32.HI R5, RZ, 0x1f, R2 ;  /* 0x0000001fff057819 */ /* 0x000fc80000011602 */
[----:B------:R-:W-:Y:S02]  /*0130*/  LEA.HI.SX32 R2, R2, R5, 0x1b ;  /* 0x0000000502027211 */ /* 0x000fe400078fdaff */
[----:B------:R-:W-:-:S03]  /*0140*/  CS2R R4, SRZ ;  /* 0x0000000000047805 */ /* 0x000fc6000001ff00 */
[----:B------:R-:W-:-:S04]  /*0150*/  IMAD R11, R2, -0x90, R3 ;  /* 0xffffff70020b7824 */ /* 0x000fc800078e0203 */
[----:B--2---:R-:W-:-:S05]  /*0160*/  IMAD.WIDE R8, R11, 0x4, R8 ;  /* 0x000000040b087825 */ /* 0x004fca00078e0208 */
[----:B------:R-:W2:Y:S04]  /*0170*/  @!P0 LDG.E.EL R4, desc[UR4][R8.64] ;  /* 0x0000000408048981 */ /* 0x000ea8000c2e1900 */
[----:B------:R3:W2:Y:S01]  /*0180*/  @!P0 LDG.E.EL R5, desc[UR4][R8.64] ;  /* 0x0000000408058981 */ /* 0x0006a2000c2e1900 */
[----:B------:R-:W-:Y:S02]  /*0190*/  CS2R R6, SRZ ;  /* 0x0000000000067805 */ /* 0x000fe4000001ff00 */
[----:B------:R-:W-:Y:S01]  /*01a0*/  CS2R R2, SRZ ;  /* 0x0000000000027805 */ /* 0x000fe2000001ff00 */
[----:B----4-:R-:W-:-:S04]  /*01b0*/  IMAD.WIDE R14, R11, 0x4, R14 ;  /* 0x000000040b0e7825 */ /* 0x010fc800078e020e */
[----:B-----5:R-:W-:Y:S01]  /*01c0*/  IMAD.WIDE R12, R0, 0x4, R12 ;  /* 0x00000004000c7825 */ /* 0x020fe200078e020c */
[----:B------:R-:W4:Y:S01]  /*01d0*/  @!P0 LDG.E.EL R7, desc[UR4][R14.64] ;  /* 0x000000040e078981 */ /* 0x000f22000c2e1900 */
[----:B---3--:R-:W-:Y:S02]  /*01e0*/  CS2R R8, SRZ ;  /* 0x0000000000087805 */ /* 0x008fe4000001ff00 */
[C---:B0-----:R-:W-:Y:S01]  /*01f0*/  IMAD.WIDE R16, R11.reuse, 0x4, R16 ;  /* 0x000000040b107825 */ /* 0x041fe200078e0210 */
[----:B------:R0:W3:Y:S03]  /*0200*/  @!P0 LDG.E.EL R6, desc[UR4][R14.64] ;  /* 0x000000040e068981 */ /* 0x0000e6000c2e1900 */
[----:B-1----:R-:W-:Y:S01]  /*0210*/  IMAD.WIDE R18, R11, 0x4, R18 ;  /* 0x000000040b127825 */ /* 0x002fe200078e0212 */
[----:B------:R1:W4:Y:S01]  /*0220*/  @!P0 LDG.E.64 R2, desc[UR4][R12.64] ;  /* 0x000000040c028981 */ /* 0x000322000c1e1b00 */
[----:B------:R-:W-:-:S03]  /*0230*/  CS2R R10, SRZ ;  /* 0x00000000000a7805 */ /* 0x000fc6000001ff00 */
[----:B------:R-:W5:Y:S04]  /*0240*/  @!P0 LDG.E.EL R9, desc[UR4][R18.64] ;  /* 0x0000000412098981 */ /* 0x000f68000c2e1900 */
[----:B------:R-:W5:Y:S04]  /*0250*/  @!P0 LDG.E.EL R10, desc[UR4][R16.64] ;  /* 0x00000004100a8981 */ /* 0x000f68000c2e1900 */
[----:B------:R-:W3:Y:S04]  /*0260*/  @!P0 LDG.E.EL R11, desc[UR4][R16.64] ;  /* 0x00000004100b8981 */ /* 0x000ee8000c2e1900 */
[----:B------:R-:W3:Y:S01]  /*0270*/  @!P0 LDG.E.EL R8, desc[UR4][R18.64] ;  /* 0x0000000412088981 */ /* 0x000ee2000c2e1900 */
[----:B0-----:R-:W-:Y:S01]  /*0280*/  HFMA2.MMA R14, -RZ, RZ, 1.625, 0 ;  /* 0x3e800000ff0e7435 */ /* 0x001fe200000001ff */
[----:B--2---:R-:W-:Y:S01]  /*0290*/  FADD R4, R4, 9.9999997473787516356e-06 ;  /* 0x3727c5ac04047421 */ /* 0x004fe20000000000 */
[----:B------:R-:W-:-:S03]  /*02a0*/  FADD R5, R5, 9.9999997473787516356e-06 ;  /* 0x3727c5ac05057421 */ /* 0x000fc60000000000 */
[----:B-1----:R-:W0:Y:S08]  /*02b0*/  MUFU.SQRT R12, R4 ;  /* 0x00000004000c7308 */ /* 0x002e300000002000 */
[----:B------:R1:W2:Y:S01]  /*02c0*/  MUFU.SQRT R13, R5 ;  /* 0x00000005000d7308 */ /* 0x0002a20000002000 */
[C---:B0-----:R-:W-:Y:S02]  /*02d0*/  FSETP.GT.AND P1, PT, R12.reuse, 8.50705917302346158658e+37, PT ;  /* 0x7e8000000c00780b */ /* 0x041fe40003f24000 */
[----:B------:R-:W-:Y:S01]  /*02e0*/  FSETP.GEU.AND P3, PT, R12, 1.175494350822287508e-38, PT ;  /* 0x008000000c00780b */ /* 0x000fe20003f6e000 */
[----:B-1----:R-:W0:Y:S01]  /*02f0*/  LDC.64 R4, c[0x0][0x238] ;  /* 0x00008e00ff047b82 */ /* 0x002e220000000a00 */
[----:B--2---:R-:W-:-:S02]  /*0300*/  FSETP.GT.AND P2, PT, R13, 8.50705917302346158658e+37, PT ;  /* 0x7e8000000d00780b */ /* 0x004fc40003f44000 */
[----:B------:R-:W-:-:S07]  /*0310*/  FSETP.GEU.AND P4, PT, R13, 1.175494350822287508e-38, PT ;  /* 0x008000000d00780b */ /* 0x000fce0003f8e000 */
[----:B------:R-:W-:-:S04]  /*0320*/  @P1 FMUL R12, R12, 0.25 ;  /* 0x3e8000000c0c1820 */ /* 0x000fc80000400000 */
[----:B------:R-:W-:Y:S01]  /*0330*/  @!P3 FMUL R12, R12, 16777216 ;  /* 0x4b8000000c0cb820 */ /* 0x000fe20000400000 */
[----:B------:R-:W-:-:S04]  /*0340*/  @P2 FMUL R13, R13, 0.25 ;  /* 0x3e8000000d0d2820 */ /* 0x000fc80000400000 */
[----:B------:R-:W-:Y:S01]  /*0350*/  @!P4 FMUL R13, R13, 16777216 ;  /* 0x4b8000000d0dc820 */ /* 0x000fe20000400000 */
[----:B------:R-:W1:Y:S01]  /*0360*/  MUFU.RCP R12, R12 ;  /* 0x0000000c000c7308 */ /* 0x000e620000001000 */
[----:B------:R-:W-:-:S07]  /*0370*/  FSEL R15, R14, 1, P1 ;  /* 0x3f8000000e0f7808 */ /* 0x000fce0000800000 */
[----:B------:R-:W2:Y:S01]  /*0380*/  MUFU.RCP R13, R13 ;  /* 0x0000000d000d7308 */ /* 0x000ea20000001000 */
[----:B------:R-:W-:Y:S01]  /*0390*/  FSEL R14, R14, 1, P2 ;  /* 0x3f8000000e0e7808 */ /* 0x000fe20001000000 */
[----:B------:R-:W-:-:S04]  /*03a0*/  @!P3 FMUL R15, R15, 16777216 ;  /* 0x4b8000000f0fb820 */ /* 0x000fc80000400000 */
[----:B------:R-:W-:Y:S01]  /*03b0*/  @!P4 FMUL R14, R14, 16777216 ;  /* 0x4b8000000e0ec820 */ /* 0x000fe20000400000 */
[----:B----4-:R-:W-:Y:S01]  /*03c0*/  FADD R2, -R7, R2 ;  /* 0x0000000207027221 */ /* 0x010fe20000000100 */
[----:B---3--:R-:W-:Y:S01]  /*03d0*/  FADD R3, -R6, R3 ;  /* 0x0000000306037221 */ /* 0x008fe20000000100 */
[----:B-1----:R-:W-:Y:S01]  /*03e0*/  FMUL R15, R12, R15 ;  /* 0x0000000f0c0f7220 */ /* 0x002fe20000400000 */
[----:B--2---:R-:W-:-:S03]  /*03f0*/  FMUL R14, R13, R14 ;  /* 0x0000000e0d0e7220 */ /* 0x004fc60000400000 */
[----:B------:R-:W-:Y:S01]  /*0400*/  FMUL R2, R2, R15 ;  /* 0x0000000f02027220 */ /* 0x000fe20000400000 */
[----:B------:R-:W-:-:S03]  /*0410*/  FMUL R3, R3, R14 ;  /* 0x0000000e03037220 */ /* 0x000fc60000400000 */
[----:B-----5:R-:W-:Y:S01]  /*0420*/  FFMA R2, R2, R10, R9 ;  /* 0x0000000a02027223 */ /* 0x020fe20000000009 */
[----:B------:R-:W-:-:S04]  /*0430*/  FFMA R3, R3, R11, R8 ;  /* 0x0000000b03037223 */ /* 0x000fc80000000008 */
[----:B------:R-:W-:Y:S02]  /*0440*/  FSETP.GEU.AND P1, PT, R2, RZ, PT ;  /* 0x000000ff0200720b */ /* 0x000fe40003f2e000 */
[C---:B------:R-:W-:Y:S01]  /*0450*/  FSETP.GEU.AND P2, PT, R3.reuse, RZ, PT ;  /* 0x000000ff0300720b */ /* 0x040fe20003f4e000 */
[----:B0-----:R-:W-:Y:S01]  /*0460*/  IMAD.WIDE R4, R0, 0x4, R4 ;  /* 0x0000000400047825 */ /* 0x001fe200078e0204 */
[----:B------:R-:W-:Y:S02]  /*0470*/  FSEL R2, R2, RZ, P1 ;  /* 0x000000ff02027208 */ /* 0x000fe40000800000 */
[----:B------:R-:W-:Y:S01]  /*0480*/  FSEL R3, R3, RZ, P2 ;  /* 0x000000ff03037208 */ /* 0x000fe20001000000 */
[----:B------:R-:W-:Y:S08]  /*0490*/  @P0 EXIT ;  /* 0x000000000000094d */ /* 0x000ff00003800000 */
[----:B------:R-:W-:Y:S01]  /*04a0*/  STG.E.64 desc[UR4][R4.64], R2 ;  /* 0x0000000204007986 */ /* 0x000fe2000c101b04 */
[----:B------:R-:W-:Y:S05]  /*04b0*/  EXIT ;  /* 0x000000000000794d */ /* 0x000fea0003800000 */
.L_x_0:
[----:B------:R-:W-:-:S00]  /*04c0*/  BRA `(.L_x_0) ;  /* 0xfffffffc00fc7947 */ /* 0x000fc0000383ffff */
[----:B------:R-:W-:-:S00]  /*04d0*/  NOP ;  /* 0x0000000000007918 */ /* 0x000fc00000000000 */
        /* <DEDUP_REMOVED lines=10> */
.L_x_1:


//--------------------- .nv.global.init           --------------------------
	.section	.nv.global.init,"aw",@progbits
.nv.global.init:
	.type		_$_str,@object
	.size		_$_str,(_$_str_$_2 - _$_str)
_$_str:
        /*0000*/ 	.byte	0x5f, 0x5f, 0x43, 0x55, 0x44, 0x41, 0x5f, 0x46, 0x54, 0x5a, 0x00
	.type		_$_str_$_2,@object
	.size		_$_str_$_2,(.L_1 - _$_str_$_2)
_$_str_$_2:
        /*000b*/ 	.byte	0x5f, 0x5f, 0x43, 0x55, 0x44, 0x41, 0x5f, 0x50, 0x52, 0x45, 0x43, 0x5f, 0x53, 0x51, 0x52, 0x54
        /*001b*/ 	.byte	0x00
.L_1:


//--------------------- .nv.constant0.triton_poi_fused__native_batch_norm_legit_no_training_relu_21 --------------------------
	.section	.nv.constant0.triton_poi_fused__native_batch_norm_legit_no_training_relu_21,"a",@progbits
	.sectionflags	@""
	.align	4
.nv.constant0.triton_poi_fused__native_batch_norm_legit_no_training_relu_21:
	.zero		580
